	.headerflags	@"EF_CUDA_TEXMODE_UNIFIED EF_CUDA_64BIT_ADDRESS EF_CUDA_ACCELERATORS EF_CUDA_SM90 EF_CUDA_VIRTUAL_SM(EF_CUDA_SM90)"
	.elftype	@"ET_EXEC"


//--------------------- .nv.info                  --------------------------
	.section	.nv.info,"",@"SHT_CUDA_INFO"
	.align	4


	//----- nvinfo : EIATTR_REGCOUNT
	.align		4
        /*0000*/ 	.byte	0x04, 0x2f
        /*0002*/ 	.short	(.L_1 - .L_0)
	.align		4
.L_0:
        /*0004*/ 	.word	index@(triton_mm)
        /*0008*/ 	.word	0x00000060


	//----- nvinfo : EIATTR_MIN_STACK_SIZE
	.align		4
.L_1:
        /*000c*/ 	.byte	0x04, 0x12
        /*000e*/ 	.short	(.L_3 - .L_2)
	.align		4
.L_2:
        /*0010*/ 	.word	index@(triton_mm)
        /*0014*/ 	.word	0x00000000


	//----- nvinfo : EIATTR_FRAME_SIZE
	.align		4
.L_3:
        /*0018*/ 	.byte	0x04, 0x11
        /*001a*/ 	.short	(.L_5 - .L_4)
	.align		4
.L_4:
        /*001c*/ 	.word	index@(triton_mm)
        /*0020*/ 	.word	0x00000000


	//----- nvinfo : EIATTR_MIN_STACK_SIZE
	.align		4
.L_5:
        /*0024*/ 	.byte	0x04, 0x12
        /*0026*/ 	.short	(.L_7 - .L_6)
	.align		4
.L_6:
        /*0028*/ 	.word	index@(triton_mm)
        /*002c*/ 	.word	0x00000000
.L_7:


//--------------------- .nv.info.triton_mm        --------------------------
	.section	.nv.info.triton_mm,"",@"SHT_CUDA_INFO"
	.sectionflags	@""
	.align	4


	//----- nvinfo : EIATTR_CUDA_API_VERSION
	.align		4
        /*0000*/ 	.byte	0x04, 0x37
        /*0002*/ 	.short	(.L_9 - .L_8)
.L_8:
        /*0004*/ 	.word	0x0000007c


	//----- nvinfo : EIATTR_KPARAM_INFO
	.align		4
.L_9:
        /*0008*/ 	.byte	0x04, 0x17
        /*000a*/ 	.short	(.L_11 - .L_10)
.L_10:
        /*000c*/ 	.word	0x00000000
        /*0010*/ 	.short	0x0003
        /*0012*/ 	.short	0x0018
        /*0014*/ 	.byte	0x00, 0xf0, 0x11, 0x00


	//----- nvinfo : EIATTR_KPARAM_INFO
	.align		4
.L_11:
        /*0018*/ 	.byte	0x04, 0x17
        /*001a*/ 	.short	(.L_13 - .L_12)
.L_12:
        /*001c*/ 	.word	0x00000000
        /*0020*/ 	.short	0x0002
        /*0022*/ 	.short	0x0010
        /*0024*/ 	.byte	0x00, 0xf0, 0x21, 0x00


	//----- nvinfo : EIATTR_KPARAM_INFO
	.align		4
.L_13:
        /*0028*/ 	.byte	0x04, 0x17
        /*002a*/ 	.short	(.L_15 - .L_14)
.L_14:
        /*002c*/ 	.word	0x00000000
        /*0030*/ 	.short	0x0001
        /*0032*/ 	.short	0x0008
        /*0034*/ 	.byte	0x00, 0xf0, 0x21, 0x00


	//----- nvinfo : EIATTR_KPARAM_INFO
	.align		4
.L_15:
        /*0038*/ 	.byte	0x04, 0x17
        /*003a*/ 	.short	(.L_17 - .L_16)
.L_16:
        /*003c*/ 	.word	0x00000000
        /*0040*/ 	.short	0x0000
        /*0042*/ 	.short	0x0000
        /*0044*/ 	.byte	0x00, 0xf0, 0x21, 0x00


	//----- nvinfo : EIATTR_SPARSE_MMA_MASK
	.align		4
.L_17:
        /*0048*/ 	.byte	0x03, 0x50
        /*004a*/ 	.short	0x0000


	//----- nvinfo : EIATTR_MAXREG_COUNT
	.align		4
        /*004c*/ 	.byte	0x03, 0x1b
        /*004e*/ 	.short	0x00ff


	//----- nvinfo : EIATTR_COOP_GROUP_MASK_REGIDS
	.align		4
        /*0050*/ 	.byte	0x04, 0x29
        /*0052*/ 	.short	(.L_19 - .L_18)


	//   ....[0]....
.L_18:
        /*0054*/ 	.word	0xffffffff


	//----- nvinfo : EIATTR_COOP_GROUP_INSTR_OFFSETS
	.align		4
.L_19:
        /*0058*/ 	.byte	0x04, 0x28
        /*005a*/ 	.short	(.L_21 - .L_20)


	//   ....[0]....
.L_20:
        /*005c*/ 	.word	0x00000ec0


	//----- nvinfo : EIATTR_EXIT_INSTR_OFFSETS
	.align		4
.L_21:
        /*0060*/ 	.byte	0x04, 0x1c
        /*0062*/ 	.short	(.L_23 - .L_22)


	//   ....[0]....
.L_22:
        /*0064*/ 	.word	0x00000040


	//   ....[1]....
        /*0068*/ 	.word	0x00001c50


	//   ....[2]....
        /*006c*/ 	.word	0x00001ca0


	//----- nvinfo : EIATTR_MAX_THREADS
	.align		4
.L_23:
        /*0070*/ 	.byte	0x04, 0x05
        /*0072*/ 	.short	(.L_25 - .L_24)
.L_24:
        /*0074*/ 	.word	0x00000080
        /*0078*/ 	.word	0x00000001
        /*007c*/ 	.word	0x00000001


	//----- nvinfo : EIATTR_CBANK_PARAM_SIZE
	.align		4
.L_25:
        /*0080*/ 	.byte	0x03, 0x19
        /*0082*/ 	.short	0x001c


	//----- nvinfo : EIATTR_PARAM_CBANK
	.align		4
        /*0084*/ 	.byte	0x04, 0x0a
        /*0086*/ 	.short	(.L_27 - .L_26)
	.align		4
.L_26:
        /*0088*/ 	.word	index@(.nv.constant0.triton_mm)
        /*008c*/ 	.short	0x0210
        /*008e*/ 	.short	0x001c


	//----- nvinfo : EIATTR_SW_WAR
	.align		4
.L_27:
        /*0090*/ 	.byte	0x04, 0x36
        /*0092*/ 	.short	(.L_29 - .L_28)
.L_28:
        /*0094*/ 	.word	0x00000008
.L_29:


//--------------------- .nv.callgraph             --------------------------
	.section	.nv.callgraph,"",@"SHT_CUDA_CALLGRAPH"
	.align	4
	.sectionentsize	8
	.align		4
        /*0000*/ 	.word	0x00000000
	.align		4
        /*0004*/ 	.word	0xffffffff
	.align		4
        /*0008*/ 	.word	0x00000000
	.align		4
        /*000c*/ 	.word	0xfffffffe
	.align		4
        /*0010*/ 	.word	0x00000000
	.align		4
        /*0014*/ 	.word	0xfffffffd
	.align		4
        /*0018*/ 	.word	0x00000000
	.align		4
        /*001c*/ 	.word	0xfffffffc


//--------------------- .text.triton_mm           --------------------------
	.section	.text.triton_mm,"ax",@progbits
	.sectionflags	@"SHF_BARRIERS=1"
	.align	128
        .global         triton_mm
        .type           triton_mm,@function
        .size           triton_mm,(.L_x_2 - triton_mm)
        .other          triton_mm,@"STO_CUDA_ENTRY STV_DEFAULT"
triton_mm:
.text.triton_mm:
[----:B------:R-:W1:Y:S02]  /*0000*/  LDC R1, c[0x0][0x28] ;  /* 0x00000a00ff017b82 */ /* 0x000e640000000800 */
[----:B------:R-:W2:Y:S02]  /*0010*/  LDC R0, c[0x0][0x228] ;  /* 0x00008a00ff007b82 */ /* 0x000ea40000000800 */
[----:B--2---:R-:W-:-:S05]  /*0020*/  IMAD R2, R0, 0x3000, RZ ;  /* 0x0000300000027824 */ /* 0x004fca00078e02ff */
[----:B------:R-:W-:-:S13]  /*0030*/  ISETP.NE.AND P0, PT, R2, RZ, PT ;  /* 0x000000ff0200720c */ /* 0x000fda0003f05270 */
[----:B------:R-:W-:Y:S05]  /*0040*/  @!P0 EXIT ;  /* 0x000000000000894d */ /* 0x000fea0003800000 */
[----:B------:R-:W2:Y:S01]  /*0050*/  S2R R12, SR_CTAID.X ;  /* 0x00000000000c7919 */ /* 0x000ea20000002500 */
[----:B------:R-:W-:Y:S01]  /*0060*/  VIADD R2, R0, 0x7f ;  /* 0x0000007f00027836 */ /* 0x000fe20000000000 */
[----:B------:R-:W-:Y:S01]  /*0070*/  IABS R18, R0 ;  /* 0x0000000000127213 */ /* 0x000fe20000000000 */
[----:B------:R-:W3:Y:S01]  /*0080*/  S2UR UR18, SR_CgaCtaId ;  /* 0x00000000001279c3 */ /* 0x000ee20000008800 */
[----:B------:R-:W4:Y:S01]  /*0090*/  S2R R14, SR_TID.X ;  /* 0x00000000000e7919 */ /* 0x000f220000002100 */
[----:B------:R-:W-:Y:S01]  /*00a0*/  UMOV UR4, 0x400 ;  /* 0x0000040000047882 */ /* 0x000fe20000000000 */
[----:B------:R-:W-:Y:S01]  /*00b0*/  SHF.R.S32.HI R3, RZ, 0x1f, R2 ;  /* 0x0000001fff037819 */ /* 0x000fe20000011402 */
[----:B------:R-:W-:Y:S01]  /*00c0*/  ULDC.64 UR22, c[0x0][0x208] ;  /* 0x0000820000167ab9 */ /* 0x000fe20000000a00 */
[----:B------:R-:W-:Y:S01]  /*00d0*/  IMAD.MOV.U32 R91, RZ, RZ, -0x20 ;  /* 0xffffffe0ff5b7424 */ /* 0x000fe200078e00ff */
[----:B------:R-:W-:Y:S02]  /*00e0*/  CS2R R56, SRZ ;  /* 0x0000000000387805 */ /* 0x000fe4000001ff00 */
[----:B------:R-:W-:Y:S01]  /*00f0*/  LEA.HI R3, R3, R2, RZ, 0x7 ;  /* 0x0000000203037211 */ /* 0x000fe200078f38ff */
[----:B------:R-:W5:Y:S01]  /*0100*/  LDC.64 R26, c[0x0][0x210] ;  /* 0x00008400ff1a7b82 */ /* 0x000f620000000a00 */
[----:B------:R-:W-:-:S02]  /*0110*/  CS2R R58, SRZ ;  /* 0x00000000003a7805 */ /* 0x000fc4000001ff00 */
[----:B------:R-:W-:Y:S02]  /*0120*/  CS2R R60, SRZ ;  /* 0x00000000003c7805 */ /* 0x000fe4000001ff00 */
[----:B------:R-:W-:Y:S02]  /*0130*/  CS2R R62, SRZ ;  /* 0x00000000003e7805 */ /* 0x000fe4000001ff00 */
[----:B------:R-:W-:Y:S02]  /*0140*/  CS2R R64, SRZ ;  /* 0x0000000000407805 */ /* 0x000fe4000001ff00 */
[----:B------:R-:W-:Y:S02]  /*0150*/  CS2R R66, SRZ ;  /* 0x0000000000427805 */ /* 0x000fe4000001ff00 */
[----:B------:R-:W-:Y:S02]  /*0160*/  CS2R R68, SRZ ;  /* 0x0000000000447805 */ /* 0x000fe4000001ff00 */
[----:B------:R-:W-:Y:S01]  /*0170*/  CS2R R70, SRZ ;  /* 0x0000000000467805 */ /* 0x000fe2000001ff00 */
        /* <DEDUP_REMOVED lines=8> */
[----:B---3--:R-:W-:Y:S01]  /*0200*/  UPRMT UR18, UR18, 0x654, UR4 ;  /* 0x0000065412127896 */ /* 0x008fe20008000004 */
[----:B------:R-:W-:-:S02]  /*0210*/  CS2R R86, SRZ ;  /* 0x0000000000567805 */ /* 0x000fc4000001ff00 */
[----:B------:R-:W-:Y:S02]  /*0220*/  CS2R R38, SRZ ;  /* 0x0000000000267805 */ /* 0x000fe4000001ff00 */
[----:B------:R-:W-:Y:S02]  /*0230*/  CS2R R40, SRZ ;  /* 0x0000000000287805 */ /* 0x000fe4000001ff00 */
[----:B------:R-:W-:Y:S01]  /*0240*/  CS2R R42, SRZ ;  /* 0x00000000002a7805 */ /* 0x000fe2000001ff00 */
[C---:B--2---:R-:W-:Y:S01]  /*0250*/  IMAD.HI R4, R12.reuse, 0x2aaaaaab, RZ ;  /* 0x2aaaaaab0c047827 */ /* 0x044fe200078e02ff */
[----:B------:R-:W-:Y:S02]  /*0260*/  ISETP.GE.AND P1, PT, R12, RZ, PT ;  /* 0x000000ff0c00720c */ /* 0x000fe40003f26270 */
[----:B------:R-:W-:Y:S02]  /*0270*/  CS2R R44, SRZ ;  /* 0x00000000002c7805 */ /* 0x000fe4000001ff00 */
[----:B------:R-:W-:-:S02]  /*0280*/  CS2R R46, SRZ ;  /* 0x00000000002e7805 */ /* 0x000fc4000001ff00 */
[----:B----4-:R-:W-:Y:S02]  /*0290*/  SHF.R.U32.HI R90, RZ, 0x5, R14 ;  /* 0x00000005ff5a7819 */ /* 0x010fe4000001160e */
[----:B------:R-:W-:Y:S02]  /*02a0*/  CS2R R48, SRZ ;  /* 0x0000000000307805 */ /* 0x000fe4000001ff00 */
[----:B------:R-:W-:Y:S02]  /*02b0*/  SHF.R.U32.HI R5, RZ, 0x1f, R4 ;  /* 0x0000001fff057819 */ /* 0x000fe40000011604 */
[----:B------:R-:W-:Y:S02]  /*02c0*/  CS2R R50, SRZ ;  /* 0x0000000000327805 */ /* 0x000fe4000001ff00 */
[----:B------:R-:W-:Y:S02]  /*02d0*/  CS2R R52, SRZ ;  /* 0x0000000000347805 */ /* 0x000fe4000001ff00 */
[----:B------:R-:W-:-:S02]  /*02e0*/  LOP3.LUT R90, R90, 0x7fffffc, RZ, 0xc0, !PT ;  /* 0x07fffffc5a5a7812 */ /* 0x000fc400078ec0ff */
[----:B------:R-:W-:Y:S02]  /*02f0*/  CS2R R54, SRZ ;  /* 0x0000000000367805 */ /* 0x000fe4000001ff00 */
[----:B------:R-:W-:Y:S01]  /*0300*/  LEA.HI.SX32 R5, R4, R5, 0x18 ;  /* 0x0000000504057211 */ /* 0x000fe200078fc2ff */
[----:B------:R-:W-:Y:S01]  /*0310*/  UMOV UR19, 0x1 ;  /* 0x0000000100137882 */ /* 0x000fe20000000000 */
[----:B------:R-:W-:Y:S01]  /*0320*/  UMOV UR6, 0xffffffff ;  /* 0xffffffff00067882 */ /* 0x000fe20000000000 */
[----:B------:R-:W-:Y:S01]  /*0330*/  UMOV UR4, URZ ;  /* 0x0000003f00047c82 */ /* 0x000fe20008000000 */
[----:B------:R-:W-:Y:S01]  /*0340*/  UIADD3 UR21, UR18, 0x6000, URZ ;  /* 0x0000600012157890 */ /* 0x000fe2000fffe03f */
[----:B------:R-:W-:Y:S01]  /*0350*/  IMAD.SHL.U32 R4, R5, 0x8, RZ ;  /* 0x0000000805047824 */ /* 0x000fe200078e00ff */
[----:B------:R-:W-:-:S04]  /*0360*/  UMOV UR5, URZ ;  /* 0x0000003f00057c82 */ /* 0x000fc80008000000 */
[----:B------:R-:W-:-:S04]  /*0370*/  LEA.HI.SX32 R3, R3, -R4, 0x19 ;  /* 0x8000000403037211 */ /* 0x000fc800078fcaff */
[----:B------:R-:W-:-:S04]  /*0380*/  VIMNMX R6, R3, 0x8, PT ;  /* 0x0000000803067848 */ /* 0x000fc80003fe0100 */
[-C--:B------:R-:W-:Y:S02]  /*0390*/  IABS R11, R6.reuse ;  /* 0x00000006000b7213 */ /* 0x080fe40000000000 */
[----:B------:R-:W-:Y:S02]  /*03a0*/  IABS R10, R6 ;  /* 0x00000006000a7213 */ /* 0x000fe40000000000 */
[----:B------:R-:W2:Y:S03]  /*03b0*/  I2F.RP R7, R11 ;  /* 0x0000000b00077306 */ /* 0x000ea60000209400 */
[----:B------:R-:W-:-:S05]  /*03c0*/  IMAD.MOV R13, RZ, RZ, -R10 ;  /* 0x000000ffff0d7224 */ /* 0x000fca00078e0a0a */
[----:B--2---:R-:W2:Y:S02]  /*03d0*/  MUFU.RCP R7, R7 ;  /* 0x0000000700077308 */ /* 0x004ea40000001000 */
[----:B--2---:R-:W-:-:S06]  /*03e0*/  VIADD R2, R7, 0xffffffe ;  /* 0x0ffffffe07027836 */ /* 0x004fcc0000000000 */
[----:B------:R-:W2:Y:S08]  /*03f0*/  I2F.RP R7, R18 ;  /* 0x0000001200077306 */ /* 0x000eb00000209400 */
[----:B------:R3:W4:Y:S08]  /*0400*/  F2I.FTZ.U32.TRUNC.NTZ R3, R2 ;  /* 0x0000000200037305 */ /* 0x000730000021f000 */
[----:B--2---:R-:W2:Y:S01]  /*0410*/  MUFU.RCP R7, R7 ;  /* 0x0000000700077308 */ /* 0x004ea20000001000 */
[----:B---3--:R-:W-:-:S02]  /*0420*/  IMAD.MOV.U32 R2, RZ, RZ, RZ ;  /* 0x000000ffff027224 */ /* 0x008fc400078e00ff */
[----:B----4-:R-:W-:-:S04]  /*0430*/  IMAD.MOV R8, RZ, RZ, -R3 ;  /* 0x000000ffff087224 */ /* 0x010fc800078e0a03 */
[----:B------:R-:W-:Y:S01]  /*0440*/  IMAD R9, R8, R11, RZ ;  /* 0x0000000b08097224 */ /* 0x000fe200078e02ff */
[----:B------:R-:W-:-:S03]  /*0450*/  IABS R8, R12 ;  /* 0x0000000c00087213 */ /* 0x000fc60000000000 */
[----:B------:R-:W-:-:S04]  /*0460*/  IMAD.HI.U32 R3, R3, R9, R2 ;  /* 0x0000000903037227 */ /* 0x000fc800078e0002 */
[----:B------:R-:W-:Y:S01]  /*0470*/  IMAD R9, R5, -0x600, R12 ;  /* 0xfffffa0005097824 */ /* 0x000fe200078e020c */
[----:B------:R-:W-:Y:S01]  /*0480*/  LOP3.LUT R5, RZ, R6, RZ, 0x33, !PT ;  /* 0x00000006ff057212 */ /* 0x000fe200078e33ff */
[----:B------:R-:W-:-:S03]  /*0490*/  IMAD.HI.U32 R2, R3, R8, RZ ;  /* 0x0000000803027227 */ /* 0x000fc600078e00ff */
[----:B------:R-:W-:Y:S01]  /*04a0*/  IABS R10, R9 ;  /* 0x00000009000a7213 */ /* 0x000fe20000000000 */
[----:B------:R-:W-:-:S04]  /*04b0*/  IMAD R2, R2, R13, R8 ;  /* 0x0000000d02027224 */ /* 0x000fc800078e0208 */
[----:B------:R-:W-:Y:S01]  /*04c0*/  IMAD.HI.U32 R8, R3, R10, RZ ;  /* 0x0000000a03087227 */ /* 0x000fe200078e00ff */
[----:B------:R-:W-:-:S03]  /*04d0*/  ISETP.GT.U32.AND P0, PT, R11, R2, PT ;  /* 0x000000020b00720c */ /* 0x000fc60003f04070 */
[----:B--2---:R-:W-:Y:S02]  /*04e0*/  VIADD R3, R7, 0xffffffe ;  /* 0x0ffffffe07037836 */ /* 0x004fe40000000000 */
[----:B------:R-:W-:-:S04]  /*04f0*/  IMAD R10, R8, R13, R10 ;  /* 0x0000000d080a7224 */ /* 0x000fc800078e020a */
[----:B------:R-:W2:Y:S01]  /*0500*/  F2I.FTZ.U32.TRUNC.NTZ R3, R3 ;  /* 0x0000000300037305 */ /* 0x000ea2000021f000 */
[----:B------:R-:W-:-:S03]  /*0510*/  ISETP.GT.U32.AND P2, PT, R11, R10, PT ;  /* 0x0000000a0b00720c */ /* 0x000fc60003f44070 */
[----:B------:R-:W-:-:S05]  /*0520*/  @!P0 IMAD.IADD R2, R2, 0x1, -R11 ;  /* 0x0000000102028824 */ /* 0x000fca00078e0a0b */
[----:B------:R-:W-:-:S05]  /*0530*/  ISETP.GT.U32.AND P0, PT, R11, R2, PT ;  /* 0x000000020b00720c */ /* 0x000fca0003f04070 */
[----:B------:R-:W-:Y:S02]  /*0540*/  @!P2 IMAD.IADD R10, R10, 0x1, -R11 ;  /* 0x000000010a0aa824 */ /* 0x000fe400078e0a0b */
[----:B------:R-:W-:-:S06]  /*0550*/  @!P2 VIADD R8, R8, 0x1 ;  /* 0x000000010808a836 */ /* 0x000fcc0000000000 */
[----:B------:R-:W-:Y:S01]  /*0560*/  @!P0 IMAD.IADD R2, R2, 0x1, -R11 ;  /* 0x0000000102028824 */ /* 0x000fe200078e0a0b */
[----:B------:R-:W-:Y:S02]  /*0570*/  ISETP.NE.AND P0, PT, R6, RZ, PT ;  /* 0x000000ff0600720c */ /* 0x000fe40003f05270 */
[----:B------:R-:W-:Y:S01]  /*0580*/  LOP3.LUT R6, R9, R6, RZ, 0x3c, !PT ;  /* 0x0000000609067212 */ /* 0x000fe200078e3cff */
[----:B------:R-:W-:Y:S01]  /*0590*/  @!P1 IMAD.MOV R2, RZ, RZ, -R2 ;  /* 0x000000ffff029224 */ /* 0x000fe200078e0a02 */
[----:B------:R-:W-:Y:S01]  /*05a0*/  ISETP.GE.U32.AND P1, PT, R10, R11, PT ;  /* 0x0000000b0a00720c */ /* 0x000fe20003f26070 */
[----:B--2---:R-:W-:Y:S01]  /*05b0*/  IMAD.MOV R9, RZ, RZ, -R3 ;  /* 0x000000ffff097224 */ /* 0x004fe200078e0a03 */
[----:B------:R-:W-:Y:S02]  /*05c0*/  ISETP.GE.AND P3, PT, R6, RZ, PT ;  /* 0x000000ff0600720c */ /* 0x000fe40003f66270 */
[----:B------:R-:W-:Y:S01]  /*05d0*/  SEL R7, R5, R2, !P0 ;  /* 0x0000000205077207 */ /* 0x000fe20004000000 */
[----:B------:R-:W-:Y:S01]  /*05e0*/  IMAD R9, R9, R18, RZ ;  /* 0x0000001209097224 */ /* 0x000fe200078e02ff */
[----:B------:R-:W-:-:S03]  /*05f0*/  SHF.R.U32.HI R2, RZ, 0x2, R14 ;  /* 0x00000002ff027819 */ /* 0x000fc6000001160e */
[----:B------:R-:W-:Y:S01]  /*0600*/  IMAD.IADD R7, R4, 0x1, R7 ;  /* 0x0000000104077824 */ /* 0x000fe200078e0207 */
[----:B------:R-:W-:Y:S01]  /*0610*/  SGXT.U32 R6, R2, 0x5 ;  /* 0x000000050206781a */ /* 0x000fe20000000000 */
[----:B------:R-:W-:Y:S02]  /*0620*/  IMAD.MOV.U32 R2, RZ, RZ, RZ ;  /* 0x000000ffff027224 */ /* 0x000fe400078e00ff */
[----:B------:R-:W-:Y:S02]  /*0630*/  IMAD.SHL.U32 R7, R7, 0x80, RZ ;  /* 0x0000008007077824 */ /* 0x000fe400078e00ff */
[----:B------:R-:W-:-:S03]  /*0640*/  IMAD.HI.U32 R2, R3, R9, R2 ;  /* 0x0000000903027227 */ /* 0x000fc600078e0002 */
[----:B------:R-:W-:Y:S01]  /*0650*/  LOP3.LUT R21, R7, R6, RZ, 0xfc, !PT ;  /* 0x0000000607157212 */ /* 0x000fe200078efcff */
[----:B------:R-:W-:Y:S01]  /*0660*/  @P1 VIADD R8, R8, 0x1 ;  /* 0x0000000108081836 */ /* 0x000fe20000000000 */
[----:B------:R-:W-:Y:S02]  /*0670*/  LOP3.LUT R22, R7, 0x20, R6, 0xfe, !PT ;  /* 0x0000002007167812 */ /* 0x000fe400078efe06 */
[----:B------:R-:W-:Y:S01]  /*0680*/  IABS R11, R21 ;  /* 0x00000015000b7213 */ /* 0x000fe20000000000 */
[----:B------:R-:W-:Y:S01]  /*0690*/  @!P3 IMAD.MOV R8, RZ, RZ, -R8 ;  /* 0x000000ffff08b224 */ /* 0x000fe200078e0a08 */
[----:B------:R-:W-:Y:S02]  /*06a0*/  LOP3.LUT R23, R7, 0x40, R6, 0xfe, !PT ;  /* 0x0000004007177812 */ /* 0x000fe400078efe06 */
[----:B------:R-:W-:Y:S01]  /*06b0*/  LOP3.LUT R24, R7, 0x60, R6, 0xfe, !PT ;  /* 0x0000006007187812 */ /* 0x000fe200078efe06 */
[----:B------:R-:W-:Y:S01]  /*06c0*/  IMAD.HI.U32 R3, R2, R11, RZ ;  /* 0x0000000b02037227 */ /* 0x000fe200078e00ff */
[----:B------:R-:W-:-:S02]  /*06d0*/  IABS R13, R22 ;  /* 0x00000016000d7213 */ /* 0x000fc40000000000 */
[----:B------:R-:W-:Y:S01]  /*06e0*/  IABS R15, R23 ;  /* 0x00000017000f7213 */ /* 0x000fe20000000000 */
[----:B------:R-:W-:Y:S01]  /*06f0*/  IMAD.MOV R10, RZ, RZ, -R3 ;  /* 0x000000ffff0a7224 */ /* 0x000fe200078e0a03 */
[----:B------:R-:W-:Y:S01]  /*0700*/  IABS R17, R24 ;  /* 0x0000001800117213 */ /* 0x000fe20000000000 */
[----:B------:R-:W-:Y:S01]  /*0710*/  IMAD.HI.U32 R4, R2, R13, RZ ;  /* 0x0000000d02047227 */ /* 0x000fe200078e00ff */
[----:B------:R-:W-:Y:S02]  /*0720*/  SEL R3, R5, R8, !P0 ;  /* 0x0000000805037207 */ /* 0x000fe40004000000 */
[----:B------:R-:W-:Y:S01]  /*0730*/  LOP3.LUT R8, R6, 0x60, RZ, 0xfc, !PT ;  /* 0x0000006006087812 */ /* 0x000fe200078efcff */
[----:B------:R-:W-:Y:S01]  /*0740*/  IMAD R11, R18, R10, R11 ;  /* 0x0000000a120b7224 */ /* 0x000fe200078e020b */
[----:B------:R-:W-:Y:S01]  /*0750*/  SHF.R.U32.HI R10, RZ, 0x3, R14 ;  /* 0x00000003ff0a7819 */ /* 0x000fe2000001160e */
[----:B------:R-:W-:Y:S01]  /*0760*/  IMAD.HI.U32 R9, R2, R15, RZ ;  /* 0x0000000f02097227 */ /* 0x000fe200078e00ff */
[----:B------:R-:W-:-:S02]  /*0770*/  ISETP.GE.AND P4, PT, R22, RZ, PT ;  /* 0x000000ff1600720c */ /* 0x000fc40003f86270 */
[----:B------:R-:W-:Y:S01]  /*0780*/  ISETP.GT.U32.AND P0, PT, R18, R11, PT ;  /* 0x0000000b1200720c */ /* 0x000fe20003f04070 */
[----:B------:R-:W-:Y:S01]  /*0790*/  IMAD.HI.U32 R2, R2, R17, RZ ;  /* 0x0000001102027227 */ /* 0x000fe200078e00ff */
[----:B------:R-:W-:Y:S02]  /*07a0*/  SGXT.U32 R10, R10, 0x4 ;  /* 0x000000040a0a781a */ /* 0x000fe40000000000 */
[----:B------:R-:W-:Y:S01]  /*07b0*/  ISETP.GE.AND P5, PT, R23, RZ, PT ;  /* 0x000000ff1700720c */ /* 0x000fe20003fa6270 */
[----:B------:R-:W-:Y:S01]  /*07c0*/  IMAD.MOV R4, RZ, RZ, -R4 ;  /* 0x000000ffff047224 */ /* 0x000fe200078e0a04 */
[----:B------:R-:W-:Y:S01]  /*07d0*/  LOP3.LUT R7, R7, R10, RZ, 0xfc, !PT ;  /* 0x0000000a07077212 */ /* 0x000fe200078efcff */
[----:B------:R-:W-:Y:S02]  /*07e0*/  IMAD.MOV R5, RZ, RZ, -R9 ;  /* 0x000000ffff057224 */ /* 0x000fe400078e0a09 */
[----:B------:R-:W-:Y:S02]  /*07f0*/  IMAD.MOV R2, RZ, RZ, -R2 ;  /* 0x000000ffff027224 */ /* 0x000fe400078e0a02 */
[----:B------:R-:W-:Y:S01]  /*0800*/  IMAD R12, R18, R4, R13 ;  /* 0x00000004120c7224 */ /* 0x000fe200078e020d */
[----:B------:R-:W-:Y:S01]  /*0810*/  LOP3.LUT R4, R6, 0x20, RZ, 0xfc, !PT ;  /* 0x0000002006047812 */ /* 0x000fe200078efcff */
[----:B------:R-:W-:Y:S01]  /*0820*/  IMAD R13, R18, R5, R15 ;  /* 0x00000005120d7224 */ /* 0x000fe200078e020f */
[----:B------:R-:W-:Y:S01]  /*0830*/  LOP3.LUT R5, R6, 0x40, RZ, 0xfc, !PT ;  /* 0x0000004006057812 */ /* 0x000fe200078efcff */
[C---:B------:R-:W-:Y:S01]  /*0840*/  IMAD R15, R18.reuse, R2, R17 ;  /* 0x00000002120f7224 */ /* 0x040fe200078e0211 */
[C---:B------:R-:W-:Y:S01]  /*0850*/  ISETP.GT.U32.AND P1, PT, R18.reuse, R12, PT ;  /* 0x0000000c1200720c */ /* 0x040fe20003f24070 */
[----:B------:R-:W-:Y:S01]  /*0860*/  @!P0 IMAD.IADD R11, R11, 0x1, -R18 ;  /* 0x000000010b0b8824 */ /* 0x000fe200078e0a12 */
[----:B------:R-:W-:Y:S01]  /*0870*/  ISETP.GT.U32.AND P2, PT, R18, R13, PT ;  /* 0x0000000d1200720c */ /* 0x000fe20003f44070 */
[----:B------:R-:W-:Y:S01]  /*0880*/  IMAD.SHL.U32 R9, R14, 0x8, RZ ;  /* 0x000000080e097824 */ /* 0x000fe200078e00ff */
[C---:B------:R-:W-:Y:S01]  /*0890*/  ISETP.GT.U32.AND P3, PT, R18.reuse, R15, PT ;  /* 0x0000000f1200720c */ /* 0x040fe20003f64070 */
[----:B------:R-:W-:Y:S01]  /*08a0*/  IMAD.SHL.U32 R3, R3, 0x40, RZ ;  /* 0x0000004003037824 */ /* 0x000fe200078e00ff */
[----:B------:R-:W-:-:S02]  /*08b0*/  ISETP.GT.U32.AND P6, PT, R18, R11, PT ;  /* 0x0000000b1200720c */ /* 0x000fc40003fc4070 */
[----:B------:R-:W-:Y:S02]  /*08c0*/  LOP3.LUT R17, R9, 0x18, R14, 0x48, !PT ;  /* 0x0000001809117812 */ /* 0x000fe400078e480e */
[----:B------:R-:W-:Y:S02]  /*08d0*/  LOP3.LUT R16, R3, R6, RZ, 0xfc, !PT ;  /* 0x0000000603107212 */ /* 0x000fe400078efcff */
[----:B------:R-:W-:Y:S01]  /*08e0*/  LOP3.LUT R20, R3, 0x20, R6, 0xfe, !PT ;  /* 0x0000002003147812 */ /* 0x000fe200078efe06 */
[--C-:B------:R-:W-:Y:S01]  /*08f0*/  @!P1 IMAD.IADD R12, R12, 0x1, -R18.reuse ;  /* 0x000000010c0c9824 */ /* 0x100fe200078e0a12 */
[----:B------:R-:W-:Y:S01]  /*0900*/  LOP3.LUT R9, R9, 0x18, RZ, 0xc0, !PT ;  /* 0x0000001809097812 */ /* 0x000fe200078ec0ff */
[--C-:B------:R-:W-:Y:S02]  /*0910*/  @!P2 IMAD.IADD R13, R13, 0x1, -R18.reuse ;  /* 0x000000010d0da824 */ /* 0x100fe400078e0a12 */
[--C-:B------:R-:W-:Y:S01]  /*0920*/  @!P3 IMAD.IADD R15, R15, 0x1, -R18.reuse ;  /* 0x000000010f0fb824 */ /* 0x100fe200078e0a12 */
[----:B------:R-:W-:Y:S01]  /*0930*/  ISETP.GT.U32.AND P0, PT, R18, R12, PT ;  /* 0x0000000c1200720c */ /* 0x000fe20003f04070 */
[--C-:B------:R-:W-:Y:S01]  /*0940*/  IMAD R2, R6, 0x20, R17.reuse ;  /* 0x0000002006027824 */ /* 0x100fe200078e0211 */
[C---:B------:R-:W-:Y:S01]  /*0950*/  ISETP.GT.U32.AND P1, PT, R18.reuse, R13, PT ;  /* 0x0000000d1200720c */ /* 0x040fe20003f24070 */
[----:B------:R-:W-:Y:S01]  /*0960*/  @!P6 IMAD.IADD R11, R11, 0x1, -R18 ;  /* 0x000000010b0be824 */ /* 0x000fe200078e0a12 */
[----:B------:R-:W-:Y:S01]  /*0970*/  ISETP.GT.U32.AND P2, PT, R18, R15, PT ;  /* 0x0000000f1200720c */ /* 0x000fe20003f44070 */
[----:B------:R-:W-:Y:S01]  /*0980*/  IMAD R6, R8, 0x20, R17 ;  /* 0x0000002008067824 */ /* 0x000fe200078e0211 */
[----:B------:R-:W-:Y:S01]  /*0990*/  ISETP.GE.AND P3, PT, R21, RZ, PT ;  /* 0x000000ff1500720c */ /* 0x000fe20003f66270 */
[----:B------:R-:W-:Y:S01]  /*09a0*/  IMAD.HI R8, R16, 0x2aaaaaab, RZ ;  /* 0x2aaaaaab10087827 */ /* 0x000fe200078e02ff */
[----:B------:R-:W-:-:S02]  /*09b0*/  ISETP.GE.AND P6, PT, R24, RZ, PT ;  /* 0x000000ff1800720c */ /* 0x000fc40003fc6270 */
[----:B------:R-:W-:Y:S01]  /*09c0*/  LEA R37, R6, UR18, 0x1 ;  /* 0x0000001206257c11 */ /* 0x000fe2000f8e08ff */
[----:B------:R-:W-:-:S04]  /*09d0*/  IMAD.HI R10, R20, 0x2aaaaaab, RZ ;  /* 0x2aaaaaab140a7827 */ /* 0x000fc800078e02ff */
[--C-:B------:R-:W-:Y:S01]  /*09e0*/  IMAD R4, R4, 0x20, R17.reuse ;  /* 0x0000002004047824 */ /* 0x100fe200078e0211 */
[----:B------:R-:W-:Y:S01]  /*09f0*/  SHF.R.U32.HI R19, RZ, 0x1f, R10 ;  /* 0x0000001fff137819 */ /* 0x000fe2000001160a */
[----:B------:R-:W-:Y:S01]  /*0a00*/  IMAD R5, R5, 0x20, R17 ;  /* 0x0000002005057824 */ /* 0x000fe200078e0211 */
[----:B------:R-:W-:Y:S01]  /*0a10*/  SHF.R.U32.HI R17, RZ, 0x1f, R8 ;  /* 0x0000001fff117819 */ /* 0x000fe20000011608 */
[--C-:B------:R-:W-:Y:S01]  /*0a20*/  @!P0 IMAD.IADD R12, R12, 0x1, -R18.reuse ;  /* 0x000000010c0c8824 */ /* 0x100fe200078e0a12 */
[----:B------:R-:W-:Y:S01]  /*0a30*/  LEA.HI R19, R10, R19, RZ, 0x15 ;  /* 0x000000130a137211 */ /* 0x000fe200078fa8ff */
[--C-:B------:R-:W-:Y:S01]  /*0a40*/  @!P1 IMAD.IADD R13, R13, 0x1, -R18.reuse ;  /* 0x000000010d0d9824 */ /* 0x100fe200078e0a12 */
[----:B------:R-:W-:Y:S01]  /*0a50*/  LEA.HI R17, R8, R17, RZ, 0x15 ;  /* 0x0000001108117211 */ /* 0x000fe200078fa8ff */
[----:B------:R-:W-:Y:S01]  /*0a60*/  @!P2 IMAD.IADD R15, R15, 0x1, -R18 ;  /* 0x000000010f0fa824 */ /* 0x000fe200078e0a12 */
[----:B------:R-:W-:Y:S01]  /*0a70*/  ISETP.NE.AND P0, PT, R0, RZ, PT ;  /* 0x000000ff0000720c */ /* 0x000fe20003f05270 */
[----:B------:R-:W-:Y:S01]  /*0a80*/  @!P3 IMAD.MOV R11, RZ, RZ, -R11 ;  /* 0x000000ffff0bb224 */ /* 0x000fe200078e0a0b */
[----:B------:R-:W-:Y:S01]  /*0a90*/  LOP3.LUT R8, RZ, R0, RZ, 0x33, !PT ;  /* 0x00000000ff087212 */ /* 0x000fe200078e33ff */
[----:B------:R-:W-:Y:S01]  /*0aa0*/  @!P4 IMAD.MOV R12, RZ, RZ, -R12 ;  /* 0x000000ffff0cc224 */ /* 0x000fe200078e0a0c */
[----:B------:R-:W-:Y:S01]  /*0ab0*/  LEA R33, R4, UR18, 0x1 ;  /* 0x0000001204217c11 */ /* 0x000fe2000f8e08ff */
[----:B------:R-:W-:Y:S01]  /*0ac0*/  @!P5 IMAD.MOV R13, RZ, RZ, -R13 ;  /* 0x000000ffff0dd224 */ /* 0x000fe200078e0a0d */
[C---:B------:R-:W-:Y:S01]  /*0ad0*/  SEL R18, R8.reuse, R11, !P0 ;  /* 0x0000000b08127207 */ /* 0x040fe20004000000 */
[----:B------:R-:W-:Y:S01]  /*0ae0*/  @!P6 IMAD.MOV R15, RZ, RZ, -R15 ;  /* 0x000000ffff0fe224 */ /* 0x000fe200078e0a0f */
[C---:B------:R-:W-:Y:S01]  /*0af0*/  SEL R12, R8.reuse, R12, !P0 ;  /* 0x0000000c080c7207 */ /* 0x040fe20004000000 */
[----:B------:R-:W-:Y:S01]  /*0b00*/  IMAD R10, R17, -0x3000, R16 ;  /* 0xffffd000110a7824 */ /* 0x000fe200078e0210 */
[----:B------:R-:W-:Y:S01]  /*0b10*/  LEA R35, R5, UR18, 0x1 ;  /* 0x0000001205237c11 */ /* 0x000fe2000f8e08ff */
[----:B------:R-:W-:Y:S01]  /*0b20*/  IMAD R16, R19, -0x3000, R20 ;  /* 0xffffd00013107824 */ /* 0x000fe200078e0214 */
[----:B------:R-:W-:Y:S01]  /*0b30*/  SEL R20, R8, R13, !P0 ;  /* 0x0000000d08147207 */ /* 0x000fe20004000000 */
[--C-:B------:R-:W-:Y:S01]  /*0b40*/  IMAD R17, R18, 0xc00, R9.reuse ;  /* 0x00000c0012117824 */ /* 0x100fe200078e0209 */
[----:B------:R-:W-:Y:S01]  /*0b50*/  SEL R8, R8, R15, !P0 ;  /* 0x0000000f08087207 */ /* 0x000fe20004000000 */
[--C-:B------:R-:W-:Y:S01]  /*0b60*/  IMAD R19, R12, 0xc00, R9.reuse ;  /* 0x00000c000c137824 */ /* 0x100fe200078e0209 */
[----:B------:R-:W-:Y:S01]  /*0b70*/  LEA R15, R2, UR18, 0x1 ;  /* 0x00000012020f7c11 */ /* 0x000fe2000f8e08ff */
[----:B------:R-:W-:-:S02]  /*0b80*/  IMAD R29, R10, 0xc00, R9 ;  /* 0x00000c000a1d7824 */ /* 0x000fc400078e0209 */
[--C-:B------:R-:W-:Y:S02]  /*0b90*/  IMAD R11, R16, 0xc00, R9.reuse ;  /* 0x00000c00100b7824 */ /* 0x100fe400078e0209 */
[--C-:B------:R-:W-:Y:S02]  /*0ba0*/  IMAD R25, R20, 0xc00, R9.reuse ;  /* 0x00000c0014197824 */ /* 0x100fe400078e0209 */
[----:B------:R-:W-:Y:S02]  /*0bb0*/  IMAD R9, R8, 0xc00, R9 ;  /* 0x00000c0008097824 */ /* 0x000fe400078e0209 */
[----:B-1---5:R-:W-:-:S04]  /*0bc0*/  IMAD.WIDE R16, R17, 0x2, R26 ;  /* 0x0000000211107825 */ /* 0x022fc800078e021a */
[--C-:B------:R-:W-:Y:S01]  /*0bd0*/  IMAD.WIDE R18, R19, 0x2, R26.reuse ;  /* 0x0000000213127825 */ /* 0x100fe200078e021a */
[----:B------:R-:W-:Y:S01]  /*0be0*/  @!PT LDS RZ, [RZ] ;  /* 0x00000000fffff984 */ /* 0x000fe20000000800 */
[----:B------:R-:W-:Y:S01]  /*0bf0*/  @!PT LDS RZ, [RZ] ;  /* 0x00000000fffff984 */ /* 0x000fe20000000800 */
[----:B------:R-:W-:Y:S01]  /*0c00*/  @!PT LDS RZ, [RZ] ;  /* 0x00000000fffff984 */ /* 0x000fe20000000800 */
[----:B------:R-:W-:Y:S01]  /*0c10*/  LDGSTS.E.BYPASS.128 [R15], desc[UR22][R16.64] ;  /* 0x00000000100f7fae */ /* 0x000fe2000b901c56 */
[----:B------:R-:W-:Y:S02]  /*0c20*/  IADD3 R8, P1, R16, 0x80, RZ ;  /* 0x0000008010087810 */ /* 0x000fe40007f3e0ff */
[--C-:B------:R-:W-:Y:S01]  /*0c30*/  IMAD.WIDE R24, R25, 0x2, R26.reuse ;  /* 0x0000000219187825 */ /* 0x100fe200078e021a */
[----:B------:R-:W-:Y:S03]  /*0c40*/  LDGSTS.E.BYPASS.128 [R33], desc[UR22][R18.64] ;  /* 0x0000000012217fae */ /* 0x000fe6000b901c56 */
[----:B------:R-:W-:Y:S01]  /*0c50*/  IMAD.WIDE R26, R9, 0x2, R26 ;  /* 0x00000002091a7825 */ /* 0x000fe200078e021a */
[----:B------:R-:W-:Y:S01]  /*0c60*/  LDGSTS.E.BYPASS.128 [R35], desc[UR22][R24.64] ;  /* 0x0000000018237fae */ /* 0x000fe2000b901c56 */
[----:B------:R-:W-:-:S02]  /*0c70*/  IADD3 R9, P0, R18, 0x80, RZ ;  /* 0x0000008012097810 */ /* 0x000fc40007f1e0ff */
[--C-:B------:R-:W-:Y:S01]  /*0c80*/  IMAD.WIDE R28, R29, 0x2, R30.reuse ;  /* 0x000000021d1c7825 */ /* 0x100fe200078e021e */
[----:B------:R-:W-:Y:S03]  /*0c90*/  LDGSTS.E.BYPASS.128 [R37], desc[UR22][R26.64] ;  /* 0x000000001a257fae */ /* 0x000fe6000b901c56 */
[----:B------:R-:W-:Y:S01]  /*0ca0*/  IMAD.WIDE R30, R11, 0x2, R30 ;  /* 0x000000020b1e7825 */ /* 0x000fe200078e021e */
[----:B------:R-:W0:Y:S03]  /*0cb0*/  LDGDEPBAR ;  /* 0x00000000000079af */ /* 0x000e260000000000 */
[----:B------:R-:W-:Y:S01]  /*0cc0*/  IMAD.X R10, RZ, RZ, R17, P1 ;  /* 0x000000ffff0a7224 */ /* 0x000fe200008e0611 */
[----:B------:R-:W-:Y:S01]  /*0cd0*/  LDGSTS.E.BYPASS.128 [R15+0x6000], desc[UR22][R28.64] ;  /* 0x060000001c0f7fae */ /* 0x000fe2000b901c56 */
[----:B------:R-:W-:Y:S01]  /*0ce0*/  IMAD.X R12, RZ, RZ, R19, P0 ;  /* 0x000000ffff0c7224 */ /* 0x000fe200000e0613 */
[----:B------:R-:W-:-:S02]  /*0cf0*/  IADD3 R11, P1, R24, 0x80, RZ ;  /* 0x00000080180b7810 */ /* 0x000fc40007f3e0ff */
[----:B------:R-:W-:Y:S01]  /*0d00*/  LDGSTS.E.BYPASS.128 [R33+0x6000], desc[UR22][R30.64] ;  /* 0x060000001e217fae */ /* 0x000fe2000b901c56 */
[----:B------:R-:W-:Y:S02]  /*0d10*/  IADD3 R13, P0, R26, 0x80, RZ ;  /* 0x000000801a0d7810 */ /* 0x000fe40007f1e0ff */
[----:B------:R-:W-:Y:S01]  /*0d20*/  IMAD.X R20, RZ, RZ, R25, P1 ;  /* 0x000000ffff147224 */ /* 0x000fe200008e0619 */
[----:B------:R-:W0:Y:S01]  /*0d30*/  LDGDEPBAR ;  /* 0x00000000000079af */ /* 0x000e220000000000 */
[----:B------:R-:W-:Y:S01]  /*0d40*/  BAR.SYNC.DEFER_BLOCKING 0x0 ;  /* 0x0000000000007b1d */ /* 0x000fe20000010000 */
[----:B------:R-:W-:Y:S01]  /*0d50*/  IMAD.X R22, RZ, RZ, R27, P0 ;  /* 0x000000ffff167224 */ /* 0x000fe200000e061b */
[----:B------:R-:W-:Y:S02]  /*0d60*/  IADD3 R21, P1, R28, 0x80, RZ ;  /* 0x000000801c157810 */ /* 0x000fe40007f3e0ff */
[----:B------:R-:W-:-:S03]  /*0d70*/  IADD3 R23, P0, R30, 0x80, RZ ;  /* 0x000000801e177810 */ /* 0x000fc60007f1e0ff */
[----:B------:R-:W-:Y:S02]  /*0d80*/  IMAD.X R88, RZ, RZ, R29, P1 ;  /* 0x000000ffff587224 */ /* 0x000fe400008e061d */
[----:B------:R-:W-:Y:S01]  /*0d90*/  IMAD.X R89, RZ, RZ, R31, P0 ;  /* 0x000000ffff597224 */ /* 0x000fe200000e061f */
[----:B------:R-:W-:Y:S01]  /*0da0*/  @!PT LDS RZ, [RZ] ;  /* 0x00000000fffff984 */ /* 0x000fe20000000800 */
[----:B------:R-:W-:Y:S01]  /*0db0*/  @!PT LDS RZ, [RZ] ;  /* 0x00000000fffff984 */ /* 0x000fe20000000800 */
[----:B------:R-:W-:Y:S01]  /*0dc0*/  @!PT LDS RZ, [RZ] ;  /* 0x00000000fffff984 */ /* 0x000fe20000000800 */
[----:B------:R-:W-:Y:S04]  /*0dd0*/  LDGSTS.E.BYPASS.128 [R15+0x2000], desc[UR22][R16.64+0x40] ;  /* 0x02000040100f7fae */ /* 0x000fe8000b901c56 */
[----:B------:R-:W-:Y:S04]  /*0de0*/  LDGSTS.E.BYPASS.128 [R33+0x2000], desc[UR22][R18.64+0x40] ;  /* 0x0200004012217fae */ /* 0x000fe8000b901c56 */
[----:B------:R1:W-:Y:S04]  /*0df0*/  LDGSTS.E.BYPASS.128 [R35+0x2000], desc[UR22][R24.64+0x40] ;  /* 0x0200004018237fae */ /* 0x0003e8000b901c56 */
[----:B------:R2:W-:Y:S04]  /*0e00*/  LDGSTS.E.BYPASS.128 [R37+0x2000], desc[UR22][R26.64+0x40] ;  /* 0x020000401a257fae */ /* 0x0005e8000b901c56 */
[----:B------:R-:W0:Y:S04]  /*0e10*/  LDGDEPBAR ;  /* 0x00000000000079af */ /* 0x000e280000000000 */
[----:B------:R3:W-:Y:S01]  /*0e20*/  LDGSTS.E.BYPASS.128 [R15+0x7000], desc[UR22][R28.64+0x40] ;  /* 0x070000401c0f7fae */ /* 0x0007e2000b901c56 */
[----:B-1----:R-:W-:-:S02]  /*0e30*/  CS2R R24, SRZ ;  /* 0x0000000000187805 */ /* 0x002fc4000001ff00 */
[----:B------:R-:W-:Y:S01]  /*0e40*/  CS2R R34, SRZ ;  /* 0x0000000000227805 */ /* 0x000fe2000001ff00 */
[----:B------:R1:W-:Y:S01]  /*0e50*/  LDGSTS.E.BYPASS.128 [R33+0x7000], desc[UR22][R30.64+0x40] ;  /* 0x070000401e217fae */ /* 0x0003e2000b901c56 */
[----:B--2---:R-:W-:Y:S02]  /*0e60*/  CS2R R26, SRZ ;  /* 0x00000000001a7805 */ /* 0x004fe4000001ff00 */
[----:B------:R-:W-:Y:S01]  /*0e70*/  CS2R R36, SRZ ;  /* 0x0000000000247805 */ /* 0x000fe2000001ff00 */
[----:B------:R-:W0:Y:S01]  /*0e80*/  LDGDEPBAR ;  /* 0x00000000000079af */ /* 0x000e220000000000 */
[----:B---3--:R-:W-:Y:S02]  /*0e90*/  CS2R R28, SRZ ;  /* 0x00000000001c7805 */ /* 0x008fe4000001ff00 */
[----:B-1----:R-:W-:Y:S02]  /*0ea0*/  CS2R R30, SRZ ;  /* 0x00000000001e7805 */ /* 0x002fe4000001ff00 */
[----:B------:R-:W-:-:S07]  /*0eb0*/  CS2R R32, SRZ ;  /* 0x0000000000207805 */ /* 0x000fce000001ff00 */
.L_x_0:
[----:B------:R-:W1:Y:S01]  /*0ec0*/  SHFL.IDX PT, R14, R90, RZ, 0x1f ;  /* 0x00001fff5a0e7589 */ /* 0x000e6200000e0000 */
[----:B------:R-:W-:Y:S01]  /*0ed0*/  UIADD3 UR6, UR6, 0x1, URZ ;  /* 0x0000000106067890 */ /* 0x000fe2000fffe03f */
[----:B------:R-:W-:-:S04]  /*0ee0*/  DEPBAR.LE SB0, 0x2 ;  /* 0x000080800000791a */ /* 0x000fc80000000000 */
[----:B------:R-:W-:Y:S01]  /*0ef0*/  UISETP.GE.AND UP0, UPT, UR6, 0x3, UPT ;  /* 0x000000030600788c */ /* 0x000fe2000bf06270 */
[----:B------:R-:W-:Y:S01]  /*0f00*/  BAR.SYNC.DEFER_BLOCKING 0x0 ;  /* 0x0000000000007b1d */ /* 0x000fe20000010000 */
[----:B------:R-:W-:Y:S01]  /*0f10*/  UIADD3 UR19, UR19, 0x1, URZ ;  /* 0x0000000113137890 */ /* 0x000fe2000fffe03f */
[----:B------:R-:W-:Y:S01]  /*0f20*/  VIADD R91, R91, 0x20 ;  /* 0x000000205b5b7836 */ /* 0x000fe20000000000 */
[----:B------:R-:W-:Y:S01]  /*0f30*/  USEL UR20, UR6, URZ, !UP0 ;  /* 0x0000003f06147287 */ /* 0x000fe2000c000000 */
[----:B------:R-:W-:Y:S02]  /*0f40*/  IADD3 R18, P1, R8, UR4, RZ ;  /* 0x0000000408127c10 */ /* 0x000fe4000ff3e0ff */
[----:B------:R-:W-:Y:S01]  /*0f50*/  UMOV UR11, 0x80000020 ;  /* 0x80000020000b7882 */ /* 0x000fe20000000000 */
[----:B------:R-:W-:Y:S01]  /*0f60*/  ULEA UR6, UR20, UR18, 0xd ;  /* 0x0000001214067291 */ /* 0x000fe2000f8e683f */
[----:B------:R-:W-:Y:S01]  /*0f70*/  ISETP.GE.U32.AND P0, PT, R91, 0xbc0, PT ;  /* 0x00000bc05b00780c */ /* 0x000fe20003f06070 */
[----:B------:R-:W-:Y:S01]  /*0f80*/  UMOV UR12, 0x2000002 ;  /* 0x02000002000c7882 */ /* 0x000fe20000000000 */
[----:B------:R-:W-:Y:S01]  /*0f90*/  UMOV UR13, 0x80000020 ;  /* 0x80000020000d7882 */ /* 0x000fe20000000000 */
[----:B------:R-:W-:Y:S01]  /*0fa0*/  USHF.R.U32.HI UR8, URZ, 0x4, UR6 ;  /* 0x000000043f087899 */ /* 0x000fe20008011606 */
[----:B------:R-:W-:Y:S01]  /*0fb0*/  IADD3.X R19, R10, UR5, RZ, P1, !PT ;  /* 0x000000050a137c10 */ /* 0x000fe20008ffe4ff */
[----:B------:R-:W-:Y:S01]  /*0fc0*/  ULEA UR6, UR20, UR21, 0xc ;  /* 0x0000001514067291 */ /* 0x000fe2000f8e603f */
[----:B------:R-:W-:Y:S01]  /*0fd0*/  IADD3 R92, P1, R9, UR4, RZ ;  /* 0x00000004095c7c10 */ /* 0x000fe2000ff3e0ff */
[----:B------:R-:W-:Y:S01]  /*0fe0*/  ULOP3.LUT UR8, UR8, 0x3fff, URZ, 0xc0, !UPT ;  /* 0x00003fff08087892 */ /* 0x000fe2000f8ec03f */
[----:B-1----:R-:W-:Y:S01]  /*0ff0*/  R2UR UR7, R14 ;  /* 0x000000000e0772ca */ /* 0x002fe200000e0000 */
[----:B------:R-:W-:Y:S01]  /*1000*/  USHF.R.U32.HI UR6, URZ, 0x4, UR6 ;  /* 0x000000043f067899 */ /* 0x000fe20008011606 */
[----:B------:R-:W-:Y:S01]  /*1010*/  IADD3.X R93, R12, UR5, RZ, P1, !PT ;  /* 0x000000050c5d7c10 */ /* 0x000fe20008ffe4ff */
[----:B------:R-:W-:Y:S01]  /*1020*/  UMOV UR14, 0x1000002 ;  /* 0x01000002000e7882 */ /* 0x000fe20000000000 */
[----:B------:R-:W-:Y:S01]  /*1030*/  UMOV UR15, 0x80000020 ;  /* 0x80000020000f7882 */ /* 0x000fe20000000000 */
[----:B------:R-:W-:Y:S01]  /*1040*/  ULOP3.LUT UR6, UR6, 0x3fff, URZ, 0xc0, !UPT ;  /* 0x00003fff06067892 */ /* 0x000fe2000f8ec03f */
[----:B------:R-:W-:Y:S01]  /*1050*/  IADD3 R14, P1, R11, UR4, RZ ;  /* 0x000000040b0e7c10 */ /* 0x000fe2000ff3e0ff */
[----:B------:R-:W-:-:S02]  /*1060*/  WARPGROUP.ARRIVE ;  /* 0x00000000000079c5 */ /* 0x000fc40000000000 */
[----:B------:R-:W-:-:S04]  /*1070*/  ULOP3.LUT UR10, UR6, 0x1000000, URZ, 0xfc, !UPT ;  /* 0x01000000060a7892 */ /* 0x000fc8000f8efc3f */
[----:B------:R-:W-:-:S04]  /*1080*/  USHF.L.U32 UR7, UR7, 0x6, URZ ;  /* 0x0000000607077899 */ /* 0x000fc8000800063f */
[----:B------:R-:W-:-:S04]  /*1090*/  ULOP3.LUT UR7, UR7, 0xc0, URZ, 0xc0, !UPT ;  /* 0x000000c007077892 */ /* 0x000fc8000f8ec03f */
[----:B------:R-:W-:-:S03]  /*10a0*/  UIADD3 UR16, UP0, UR7, UR8, URZ ;  /* 0x0000000807107290 */ /* 0x000fc6000ff1e03f */
[----:B------:R-:W-:Y:S01]  /*10b0*/  UMOV UR7, URZ ;  /* 0x0000003f00077c82 */ /* 0x000fe20008000000 */
[----:B------:R-:W-:Y:S02]  /*10c0*/  UIADD3.X UR17, URZ, URZ, URZ, UP0, !UPT ;  /* 0x0000003f3f117290 */ /* 0x000fe400087fe43f */
[----:B------:R-:W-:Y:S02]  /*10d0*/  ULOP3.LUT UR8, UR16, 0x2000000, URZ, 0xfc, !UPT ;  /* 0x0200000010087892 */ /* 0x000fe4000f8efc3f */
[----:B------:R-:W-:Y:S02]  /*10e0*/  ULOP3.LUT UR9, UR17, 0x80000020, URZ, 0xfc, !UPT ;  /* 0x8000002011097892 */ /* 0x000fe4000f8efc3f */
[----:B------:R-:W-:Y:S02]  /*10f0*/  UIADD3.64 UR14, UR6, UR14, URZ ;  /* 0x0000000e060e7297 */ /* 0x000fe4000fffe03f */
[----:B------:R-:W-:Y:S02]  /*1100*/  UIADD3.64 UR12, UR16, UR12, URZ ;  /* 0x0000000c100c7297 */ /* 0x000fe4000fffe03f */
[----:B------:R-:W-:-:S03]  /*1110*/  UISETP.GE.AND UP0, UPT, UR19, 0x3, UPT ;  /* 0x000000031300788c */ /* 0x000fc6000bf06270 */
[----:B------:R-:W-:Y:S01]  /*1120*/  HGMMA.64x64x16.F32.BF16 R56, gdesc[UR8], R56 ;  /* 0x00e00000083879f0 */ /* 0x000fe20008701838 */
[----:B------:R-:W-:Y:S01]  /*1130*/  UMOV UR8, 0x2000100 ;  /* 0x0200010000087882 */ /* 0x000fe20000000000 */
[----:B------:R-:W-:Y:S01]  /*1140*/  UMOV UR9, 0x80000020 ;  /* 0x8000002000097882 */ /* 0x000fe20000000000 */
[----:B------:R-:W-:Y:S02]  /*1150*/  USEL UR19, UR19, URZ, !UP0 ;  /* 0x0000003f13137287 */ /* 0x000fe4000c000000 */
[----:B------:R-:W-:Y:S02]  /*1160*/  UIADD3.64 UR8, UR16, UR8, URZ ;  /* 0x0000000810087297 */ /* 0x000fe4000fffe03f */
[----:B------:R-:W-:-:S06]  /*1170*/  ULEA UR6, UR19, UR18, 0xd ;  /* 0x0000001213067291 */ /* 0x000fcc000f8e683f */
[----:B------:R-:W-:Y:S02]  /*1180*/  LEA R15, R2, UR6, 0x1 ;  /* 0x00000006020f7c11 */ /* 0x000fe4000f8e08ff */
[----:B------:R-:W-:Y:S01]  /*1190*/  LEA R17, R4, UR6, 0x1 ;  /* 0x0000000604117c11 */ /* 0x000fe2000f8e08ff */
[----:B------:R-:W-:Y:S04]  /*11a0*/  HGMMA.64x64x16.F32.BF16 R56, gdesc[UR12], R56 ;  /* 0x00e000000c3879f0 */ /* 0x000fe80008701838 */
[----:B------:R-:W-:Y:S01]  /*11b0*/  HGMMA.64x64x16.F32.BF16 R24, gdesc[UR8], R24 ;  /* 0x00e00000081879f0 */ /* 0x000fe20008701818 */
[----:B------:R-:W-:Y:S01]  /*11c0*/  UMOV UR12, 0x2000102 ;  /* 0x02000102000c7882 */ /* 0x000fe20000000000 */
[----:B------:R-:W-:Y:S02]  /*11d0*/  UMOV UR13, 0x80000020 ;  /* 0x80000020000d7882 */ /* 0x000fe40000000000 */
[----:B------:R-:W-:-:S09]  /*11e0*/  UIADD3.64 UR12, UR16, UR12, URZ ;  /* 0x0000000c100c7297 */ /* 0x000fd2000fffe03f */
[----:B------:R-:W-:Y:S03]  /*11f0*/  HGMMA.64x64x16.F32.BF16 R24, gdesc[UR12], R24, gsb0 ;  /* 0x00e000000c1879f0 */ /* 0x000fe60008001818 */
[----:B------:R-:W-:Y:S02]  /*1200*/  WARPGROUP.DEPBAR.LE gsb0, 0x1 ;  /* 0x00008000000079c5 */ /* 0x000fe40000010100 */
[----:B------:R-:W-:Y:S06]  /*1210*/  BAR.SYNC.DEFER_BLOCKING 0x0 ;  /* 0x0000000000007b1d */ /* 0x000fec0000010000 */
[----:B------:R-:W-:Y:S01]  /*1220*/  @!PT LDS RZ, [RZ] ;  /* 0x00000000fffff984 */ /* 0x000fe20000000800 */
[----:B------:R-:W-:Y:S01]  /*1230*/  @!PT LDS RZ, [RZ] ;  /* 0x00000000fffff984 */ /* 0x000fe20000000800 */
[----:B------:R-:W-:Y:S01]  /*1240*/  @!PT LDS RZ, [RZ] ;  /* 0x00000000fffff984 */ /* 0x000fe20000000800 */
[----:B------:R1:W-:Y:S04]  /*1250*/  LDGSTS.E.BYPASS.128 [R15], desc[UR22][R18.64], !P0 ;  /* 0x00000000120f7fae */ /* 0x0003e8000c101c56 */
[----:B------:R2:W-:Y:S01]  /*1260*/  LDGSTS.E.BYPASS.128 [R17], desc[UR22][R92.64], !P0 ;  /* 0x000000005c117fae */ /* 0x0005e2000c101c56 */
[----:B-1----:R-:W-:-:S02]  /*1270*/  IADD3.X R15, R20, UR5, RZ, P1, !PT ;  /* 0x00000005140f7c10 */ /* 0x002fc40008ffe4ff */
[----:B------:R-:W-:Y:S02]  /*1280*/  IADD3 R16, P1, R13, UR4, RZ ;  /* 0x000000040d107c10 */ /* 0x000fe4000ff3e0ff */
[----:B--2---:R-:W-:Y:S02]  /*1290*/  LEA R93, R5, UR6, 0x1 ;  /* 0x00000006055d7c11 */ /* 0x004fe4000f8e08ff */
[----:B------:R-:W-:Y:S02]  /*12a0*/  IADD3.X R17, R22, UR5, RZ, P1, !PT ;  /* 0x0000000516117c10 */ /* 0x000fe40008ffe4ff */
[----:B------:R-:W-:Y:S01]  /*12b0*/  IADD3 R18, P1, R21, UR4, RZ ;  /* 0x0000000415127c10 */ /* 0x000fe2000ff3e0ff */
[----:B------:R1:W-:Y:S01]  /*12c0*/  LDGSTS.E.BYPASS.128 [R93], desc[UR22][R14.64], !P0 ;  /* 0x000000000e5d7fae */ /* 0x0003e2000c101c56 */
[----:B------:R-:W-:Y:S01]  /*12d0*/  LEA R92, R6, UR6, 0x1 ;  /* 0x00000006065c7c11 */ /* 0x000fe2000f8e08ff */
[----:B------:R-:W-:Y:S01]  /*12e0*/  ULEA UR6, UR19, UR21, 0xc ;  /* 0x0000001513067291 */ /* 0x000fe2000f8e603f */
[----:B------:R-:W-:-:S03]  /*12f0*/  IADD3.X R19, R88, UR5, RZ, P1, !PT ;  /* 0x0000000558137c10 */ /* 0x000fc60008ffe4ff */
[----:B------:R2:W-:Y:S04]  /*1300*/  LDGSTS.E.BYPASS.128 [R92], desc[UR22][R16.64], !P0 ;  /* 0x00000000105c7fae */ /* 0x0005e8000c101c56 */
[----:B------:R-:W0:Y:S01]  /*1310*/  LDGDEPBAR ;  /* 0x00000000000079af */ /* 0x000e220000000000 */
[----:B-1----:R-:W-:Y:S01]  /*1320*/  IADD3 R14, P1, R23, UR4, RZ ;  /* 0x00000004170e7c10 */ /* 0x002fe2000ff3e0ff */
[----:B------:R-:W-:Y:S01]  /*1330*/  UIADD3 UR4, UP0, UR4, 0x40, URZ ;  /* 0x0000004004047890 */ /* 0x000fe2000ff1e03f */
[----:B------:R-:W-:Y:S02]  /*1340*/  LEA R93, R4, UR6, 0x1 ;  /* 0x00000006045d7c11 */ /* 0x000fe4000f8e08ff */
[----:B------:R-:W-:Y:S01]  /*1350*/  IADD3.X R15, R89, UR5, RZ, P1, !PT ;  /* 0x00000005590f7c10 */ /* 0x000fe20008ffe4ff */
[----:B------:R-:W-:Y:S01]  /*1360*/  UIADD3.X UR5, URZ, UR5, URZ, UP0, !UPT ;  /* 0x000000053f057290 */ /* 0x000fe200087fe43f */
[----:B--2---:R-:W-:Y:S01]  /*1370*/  LEA R17, R2, UR6, 0x1 ;  /* 0x0000000602117c11 */ /* 0x004fe2000f8e08ff */
[----:B------:R-:W-:-:S04]  /*1380*/  UMOV UR6, UR20 ;  /* 0x0000001400067c82 */ /* 0x000fc80008000000 */
[----:B------:R1:W-:Y:S04]  /*1390*/  LDGSTS.E.BYPASS.128 [R17], desc[UR22][R18.64], !P0 ;  /* 0x0000000012117fae */ /* 0x0003e8000c101c56 */
[----:B------:R1:W-:Y:S01]  /*13a0*/  LDGSTS.E.BYPASS.128 [R93], desc[UR22][R14.64], !P0 ;  /* 0x000000000e5d7fae */ /* 0x0003e2000c101c56 */
[----:B------:R-:W-:-:S03]  /*13b0*/  ISETP.GE.U32.AND P0, PT, R91, 0xbe0, PT ;  /* 0x00000be05b00780c */ /* 0x000fc60003f06070 */
[----:B------:R-:W0:Y:S10]  /*13c0*/  LDGDEPBAR ;  /* 0x00000000000079af */ /* 0x000e340000000000 */
[----:B-1----:R-:W-:Y:S05]  /*13d0*/  @!P0 BRA `(.L_x_0) ;  /* 0xfffffff800b88947 */ /* 0x002fea000383ffff */
[----:B------:R-:W1:Y:S01]  /*13e0*/  S2R R2, SR_TID.X ;  /* 0x0000000000027919 */ /* 0x000e620000002100 */
[----:B------:R-:W-:Y:S02]  /*13f0*/  WARPGROUP.DEPBAR.LE gsb0, 0x0 ;  /* 0x00008000000079c5 */ /* 0x000fe40000010000 */
[----:B------:R-:W-:-:S04]  /*1400*/  DEPBAR.LE SB0, 0x0 ;  /* 0x000080000000791a */ /* 0x000fc80000000000 */
[----:B------:R-:W-:Y:S02]  /*1410*/  F2FP.BF16.F32.PACK_AB R42, R43, R42 ;  /* 0x0000002a2b2a723e */ /* 0x000fe400000010ff */
[----:B------:R-:W-:Y:S02]  /*1420*/  F2FP.BF16.F32.PACK_AB R56, R57, R56 ;  /* 0x000000383938723e */ /* 0x000fe400000010ff */
[----:B------:R-:W-:Y:S02]  /*1430*/  F2FP.BF16.F32.PACK_AB R58, R59, R58 ;  /* 0x0000003a3b3a723e */ /* 0x000fe400000010ff */
[----:B------:R-:W-:Y:S02]  /*1440*/  F2FP.BF16.F32.PACK_AB R60, R61, R60 ;  /* 0x0000003c3d3c723e */ /* 0x000fe400000010ff */
[----:B------:R-:W-:Y:S02]  /*1450*/  F2FP.BF16.F32.PACK_AB R62, R63, R62 ;  /* 0x0000003e3f3e723e */ /* 0x000fe400000010ff */
[----:B------:R-:W-:-:S02]  /*1460*/  F2FP.BF16.F32.PACK_AB R64, R65, R64 ;  /* 0x000000404140723e */ /* 0x000fc400000010ff */
[----:B------:R-:W-:Y:S02]  /*1470*/  F2FP.BF16.F32.PACK_AB R66, R67, R66 ;  /* 0x000000424342723e */ /* 0x000fe400000010ff */
[----:B------:R-:W-:Y:S02]  /*1480*/  F2FP.BF16.F32.PACK_AB R68, R69, R68 ;  /* 0x000000444544723e */ /* 0x000fe400000010ff */
[----:B------:R-:W-:Y:S02]  /*1490*/  F2FP.BF16.F32.PACK_AB R70, R71, R70 ;  /* 0x000000464746723e */ /* 0x000fe400000010ff */
[----:B------:R-:W-:Y:S02]  /*14a0*/  F2FP.BF16.F32.PACK_AB R72, R73, R72 ;  /* 0x000000484948723e */ /* 0x000fe400000010ff */
[----:B------:R-:W-:Y:S02]  /*14b0*/  F2FP.BF16.F32.PACK_AB R74, R75, R74 ;  /* 0x0000004a4b4a723e */ /* 0x000fe400000010ff */
[----:B------:R-:W-:-:S02]  /*14c0*/  F2FP.BF16.F32.PACK_AB R76, R77, R76 ;  /* 0x0000004c4d4c723e */ /* 0x000fc400000010ff */
[----:B------:R-:W-:Y:S01]  /*14d0*/  F2FP.BF16.F32.PACK_AB R78, R79, R78 ;  /* 0x0000004e4f4e723e */ /* 0x000fe200000010ff */
[----:B-1----:R-:W-:Y:S01]  /*14e0*/  IMAD.SHL.U32 R88, R2, 0x8, RZ ;  /* 0x0000000802587824 */ /* 0x002fe200078e00ff */
[--C-:B------:R-:W-:Y:S02]  /*14f0*/  SHF.R.U32.HI R5, RZ, 0x5, R2.reuse ;  /* 0x00000005ff057819 */ /* 0x100fe40000011602 */
[----:B------:R-:W-:Y:S02]  /*1500*/  SHF.R.U32.HI R8, RZ, 0x2, R2 ;  /* 0x00000002ff087819 */ /* 0x000fe40000011602 */
[----:B------:R-:W-:Y:S02]  /*1510*/  LOP3.LUT R5, R5, 0x3, RZ, 0xc0, !PT ;  /* 0x0000000305057812 */ /* 0x000fe400078ec0ff */
[----:B------:R-:W-:Y:S02]  /*1520*/  SGXT.U32 R8, R8, 0x3 ;  /* 0x000000030808781a */ /* 0x000fe40000000000 */
[----:B------:R-:W-:Y:S01]  /*1530*/  F2FP.BF16.F32.PACK_AB R80, R81, R80 ;  /* 0x000000505150723e */ /* 0x000fe200000010ff */
[----:B------:R-:W-:Y:S01]  /*1540*/  IMAD.SHL.U32 R9, R5, 0x10, RZ ;  /* 0x0000001005097824 */ /* 0x000fe200078e00ff */
[----:B------:R-:W-:Y:S01]  /*1550*/  F2FP.BF16.F32.PACK_AB R82, R83, R82 ;  /* 0x000000525352723e */ /* 0x000fe200000010ff */
[----:B------:R-:W-:Y:S01]  /*1560*/  IMAD.SHL.U32 R5, R5, 0x4, RZ ;  /* 0x0000000405057824 */ /* 0x000fe200078e00ff */
[----:B------:R-:W-:-:S02]  /*1570*/  F2FP.BF16.F32.PACK_AB R84, R85, R84 ;  /* 0x000000545554723e */ /* 0x000fc400000010ff */
[----:B------:R-:W-:Y:S01]  /*1580*/  LOP3.LUT R9, R9, R8, RZ, 0xfc, !PT ;  /* 0x0000000809097212 */ /* 0x000fe200078efcff */
[----:B------:R-:W-:Y:S01]  /*1590*/  IMAD.SHL.U32 R8, R2, 0x2, RZ ;  /* 0x0000000202087824 */ /* 0x000fe200078e00ff */
[----:B------:R-:W-:Y:S02]  /*15a0*/  F2FP.BF16.F32.PACK_AB R86, R87, R86 ;  /* 0x000000565756723e */ /* 0x000fe400000010ff */
[----:B------:R-:W-:Y:S02]  /*15b0*/  SHF.R.U32.HI R10, RZ, 0x3, R2 ;  /* 0x00000003ff0a7819 */ /* 0x000fe40000011602 */
[----:B------:R-:W-:Y:S02]  /*15c0*/  LOP3.LUT R8, R8, 0x6, RZ, 0xc0, !PT ;  /* 0x0000000608087812 */ /* 0x000fe400078ec0ff */
[----:B------:R-:W-:Y:S02]  /*15d0*/  SGXT.U32 R2, R10, 0x2 ;  /* 0x000000020a02781a */ /* 0x000fe40000000000 */
[----:B------:R-:W-:Y:S01]  /*15e0*/  F2FP.BF16.F32.PACK_AB R20, R41, R40 ;  /* 0x000000282914723e */ /* 0x000fe200000010ff */
[----:B------:R-:W-:Y:S01]  /*15f0*/  IMAD R8, R9, 0x48, R8 ;  /* 0x0000004809087824 */ /* 0x000fe200078e0208 */
[----:B------:R-:W-:-:S02]  /*1600*/  LOP3.LUT R5, R5, R2, RZ, 0xfc, !PT ;  /* 0x0000000205057212 */ /* 0x000fc400078efcff */
[----:B------:R-:W-:Y:S02]  /*1610*/  LOP3.LUT R2, R88, 0x38, RZ, 0xc0, !PT ;  /* 0x0000003858027812 */ /* 0x000fe400078ec0ff */
[----:B------:R-:W-:Y:S01]  /*1620*/  LEA R43, R8, UR18, 0x1 ;  /* 0x00000012082b7c11 */ /* 0x000fe2000f8e08ff */
[----:B------:R-:W-:Y:S01]  /*1630*/  BAR.SYNC.DEFER_BLOCKING 0x0 ;  /* 0x0000000000007b1d */ /* 0x000fe20000010000 */
[----:B------:R-:W-:Y:S01]  /*1640*/  F2FP.BF16.F32.PACK_AB R4, R29, R28 ;  /* 0x0000001c1d04723e */ /* 0x000fe200000010ff */
[----:B------:R-:W-:Y:S01]  /*1650*/  IMAD R2, R5, 0x48, R2 ;  /* 0x0000004805027824 */ /* 0x000fe200078e0202 */
[----:B------:R-:W-:Y:S02]  /*1660*/  F2FP.BF16.F32.PACK_AB R6, R31, R30 ;  /* 0x0000001e1f06723e */ /* 0x000fe400000010ff */
[----:B------:R-:W-:Y:S02]  /*1670*/  F2FP.BF16.F32.PACK_AB R16, R33, R32 ;  /* 0x000000202110723e */ /* 0x000fe400000010ff */
[----:B------:R-:W-:-:S02]  /*1680*/  LEA R40, R2, UR18, 0x1 ;  /* 0x0000001202287c11 */ /* 0x000fc4000f8e08ff */
[----:B------:R-:W-:Y:S02]  /*1690*/  F2FP.BF16.F32.PACK_AB R18, R35, R34 ;  /* 0x000000222312723e */ /* 0x000fe400000010ff */
[----:B------:R-:W-:Y:S02]  /*16a0*/  F2FP.BF16.F32.PACK_AB R24, R25, R24 ;  /* 0x000000181918723e */ /* 0x000fe400000010ff */
[----:B------:R-:W-:Y:S02]  /*16b0*/  F2FP.BF16.F32.PACK_AB R26, R27, R26 ;  /* 0x0000001a1b1a723e */ /* 0x000fe400000010ff */
[----:B------:R-:W-:Y:S02]  /*16c0*/  F2FP.BF16.F32.PACK_AB R36, R37, R36 ;  /* 0x000000242524723e */ /* 0x000fe400000010ff */
[----:B------:R-:W-:Y:S02]  /*16d0*/  F2FP.BF16.F32.PACK_AB R38, R39, R38 ;  /* 0x000000262726723e */ /* 0x000fe400000010ff */
[----:B------:R-:W-:-:S02]  /*16e0*/  F2FP.BF16.F32.PACK_AB R44, R45, R44 ;  /* 0x0000002c2d2c723e */ /* 0x000fc400000010ff */
[----:B------:R-:W-:Y:S02]  /*16f0*/  F2FP.BF16.F32.PACK_AB R46, R47, R46 ;  /* 0x0000002e2f2e723e */ /* 0x000fe400000010ff */
[----:B------:R-:W-:Y:S01]  /*1700*/  F2FP.BF16.F32.PACK_AB R48, R49, R48 ;  /* 0x000000303130723e */ /* 0x000fe200000010ff */
[----:B------:R-:W-:Y:S01]  /*1710*/  STS [R43], R56 ;  /* 0x000000382b007388 */ /* 0x000fe20000000800 */
[----:B------:R-:W-:Y:S02]  /*1720*/  F2FP.BF16.F32.PACK_AB R50, R51, R50 ;  /* 0x000000323332723e */ /* 0x000fe400000010ff */
[----:B------:R-:W-:Y:S01]  /*1730*/  F2FP.BF16.F32.PACK_AB R52, R53, R52 ;  /* 0x000000343534723e */ /* 0x000fe200000010ff */
[----:B------:R-:W-:Y:S01]  /*1740*/  STS [R43+0x480], R58 ;  /* 0x0004803a2b007388 */ /* 0x000fe20000000800 */
[----:B------:R-:W-:Y:S02]  /*1750*/  F2FP.BF16.F32.PACK_AB R54, R55, R54 ;  /* 0x000000363736723e */ /* 0x000fe400000010ff */
[----:B------:R-:W-:Y:S01]  /*1760*/  LOP3.LUT R2, R3, 0x38, R88, 0xf8, !PT ;  /* 0x0000003803027812 */ /* 0x000fe200078ef858 */
[----:B------:R-:W-:Y:S01]  /*1770*/  STS [R43+0x10], R60 ;  /* 0x0000103c2b007388 */ /* 0x000fe20000000800 */
[----:B------:R-:W-:-:S02]  /*1780*/  LOP3.LUT R3, R7, 0x10, RZ, 0xfc, !PT ;  /* 0x0000001007037812 */ /* 0x000fc400078efcff */
[----:B------:R-:W-:Y:S01]  /*1790*/  ISETP.GE.AND P0, PT, R2, 0x3000, PT ;  /* 0x000030000200780c */ /* 0x000fe20003f06270 */
[----:B------:R-:W-:Y:S01]  /*17a0*/  STS [R43+0x490], R62 ;  /* 0x0004903e2b007388 */ /* 0x000fe20000000800 */
[C---:B------:R-:W-:Y:S02]  /*17b0*/  LOP3.LUT R37, R7.reuse, 0x20, RZ, 0xfc, !PT ;  /* 0x0000002007257812 */ /* 0x040fe400078efcff */
[CC--:B------:R-:W-:Y:S01]  /*17c0*/  ISETP.LT.AND P1, PT, R7.reuse, R0.reuse, !P0 ;  /* 0x000000000700720c */ /* 0x0c0fe20004721270 */
[----:B------:R-:W-:Y:S01]  /*17d0*/  STS [R43+0x20], R64 ;  /* 0x000020402b007388 */ /* 0x000fe20000000800 */
[C---:B------:R-:W-:Y:S02]  /*17e0*/  LOP3.LUT R39, R7.reuse, 0x30, RZ, 0xfc, !PT ;  /* 0x0000003007277812 */ /* 0x040fe400078efcff */
[----:B------:R-:W-:Y:S01]  /*17f0*/  LOP3.LUT R41, R7, 0x40, RZ, 0xfc, !PT ;  /* 0x0000004007297812 */ /* 0x000fe200078efcff */
[----:B------:R-:W-:Y:S01]  /*1800*/  STS [R43+0x4a0], R66 ;  /* 0x0004a0422b007388 */ /* 0x000fe20000000800 */
[----:B------:R-:W-:-:S02]  /*1810*/  ISETP.LT.AND P6, PT, R3, R0, !P0 ;  /* 0x000000000300720c */ /* 0x000fc400047c1270 */
[-C--:B------:R-:W-:Y:S01]  /*1820*/  ISETP.LT.AND P5, PT, R37, R0.reuse, !P0 ;  /* 0x000000002500720c */ /* 0x080fe200047a1270 */
[----:B------:R-:W-:Y:S01]  /*1830*/  STS [R43+0x30], R68 ;  /* 0x000030442b007388 */ /* 0x000fe20000000800 */
[-C--:B------:R-:W-:Y:S02]  /*1840*/  ISETP.LT.AND P4, PT, R39, R0.reuse, !P0 ;  /* 0x000000002700720c */ /* 0x080fe40004781270 */
[----:B------:R-:W-:Y:S01]  /*1850*/  LOP3.LUT R37, R7, 0x50, RZ, 0xfc, !PT ;  /* 0x0000005007257812 */ /* 0x000fe200078efcff */
[----:B------:R-:W-:Y:S01]  /*1860*/  STS [R43+0x4b0], R70 ;  /* 0x0004b0462b007388 */ /* 0x000fe20000000800 */
[----:B------:R-:W-:Y:S02]  /*1870*/  ISETP.LT.AND P3, PT, R41, R0, !P0 ;  /* 0x000000002900720c */ /* 0x000fe40004761270 */
[C---:B------:R-:W-:Y:S01]  /*1880*/  LOP3.LUT R39, R7.reuse, 0x60, RZ, 0xfc, !PT ;  /* 0x0000006007277812 */ /* 0x040fe200078efcff */
[----:B------:R-:W-:Y:S01]  /*1890*/  STS [R43+0x40], R72 ;  /* 0x000040482b007388 */ /* 0x000fe20000000800 */
[----:B------:R-:W-:-:S02]  /*18a0*/  LOP3.LUT R41, R7, 0x70, RZ, 0xfc, !PT ;  /* 0x0000007007297812 */ /* 0x000fc400078efcff */
[----:B------:R-:W-:Y:S01]  /*18b0*/  ISETP.LT.AND P2, PT, R37, R0, !P0 ;  /* 0x000000002500720c */ /* 0x000fe20004741270 */
[----:B------:R-:W-:Y:S04]  /*18c0*/  STS [R43+0x4c0], R74 ;  /* 0x0004c04a2b007388 */ /* 0x000fe80000000800 */
[----:B------:R-:W-:Y:S04]  /*18d0*/  STS [R43+0x50], R76 ;  /* 0x0000504c2b007388 */ /* 0x000fe80000000800 */
[----:B------:R-:W-:Y:S04]  /*18e0*/  STS [R43+0x4d0], R78 ;  /* 0x0004d04e2b007388 */ /* 0x000fe80000000800 */
[----:B------:R-:W-:Y:S04]  /*18f0*/  STS [R43+0x60], R80 ;  /* 0x000060502b007388 */ /* 0x000fe80000000800 */
[----:B------:R-:W-:Y:S04]  /*1900*/  STS [R43+0x4e0], R82 ;  /* 0x0004e0522b007388 */ /* 0x000fe80000000800 */
[----:B------:R-:W-:Y:S04]  /*1910*/  STS [R43+0x70], R84 ;  /* 0x000070542b007388 */ /* 0x000fe80000000800 */
[----:B------:R-:W-:Y:S01]  /*1920*/  STS [R43+0x4f0], R86 ;  /* 0x0004f0562b007388 */ /* 0x000fe20000000800 */
[----:B------:R-:W-:Y:S06]  /*1930*/  BAR.SYNC.DEFER_BLOCKING 0x0 ;  /* 0x0000000000007b1d */ /* 0x000fec0000010000 */
[----:B------:R-:W1:Y:S04]  /*1940*/  LDS.128 R32, [R40] ;  /* 0x0000000028207984 */ /* 0x000e680000000c00 */
[----:B------:R-:W2:Y:S04]  /*1950*/  LDS.128 R28, [R40+0x900] ;  /* 0x00090000281c7984 */ /* 0x000ea80000000c00 */
[----:B------:R-:W3:Y:S04]  /*1960*/  LDS.128 R12, [R40+0x1200] ;  /* 0x00120000280c7984 */ /* 0x000ee80000000c00 */
[----:B------:R-:W4:Y:S01]  /*1970*/  LDS.128 R8, [R40+0x1b00] ;  /* 0x001b000028087984 */ /* 0x000f220000000c00 */
[----:B------:R-:W-:Y:S06]  /*1980*/  BAR.SYNC.DEFER_BLOCKING 0x0 ;  /* 0x0000000000007b1d */ /* 0x000fec0000010000 */
[----:B------:R-:W-:Y:S04]  /*1990*/  STS [R43], R24 ;  /* 0x000000182b007388 */ /* 0x000fe80000000800 */
[----:B------:R-:W-:Y:S04]  /*19a0*/  STS [R43+0x480], R26 ;  /* 0x0004801a2b007388 */ /* 0x000fe80000000800 */
[----:B------:R5:W-:Y:S04]  /*19b0*/  STS [R43+0x10], R4 ;  /* 0x000010042b007388 */ /* 0x000be80000000800 */
[----:B------:R-:W-:Y:S04]  /*19c0*/  STS [R43+0x490], R6 ;  /* 0x000490062b007388 */ /* 0x000fe80000000800 */
[----:B------:R-:W-:Y:S01]  /*19d0*/  STS [R43+0x20], R16 ;  /* 0x000020102b007388 */ /* 0x000fe20000000800 */
[----:B-----5:R-:W5:Y:S03]  /*19e0*/  LDC.64 R4, c[0x0][0x220] ;  /* 0x00008800ff047b82 */ /* 0x020f660000000a00 */
[----:B------:R-:W-:Y:S04]  /*19f0*/  STS [R43+0x4a0], R18 ;  /* 0x0004a0122b007388 */ /* 0x000fe80000000800 */
        /* <DEDUP_REMOVED lines=9> */
[----:B------:R1:W-:Y:S01]  /*1a90*/  STS [R43+0x4f0], R54 ;  /* 0x0004f0362b007388 */ /* 0x0003e20000000800 */
[----:B------:R-:W-:Y:S01]  /*1aa0*/  BAR.SYNC.DEFER_BLOCKING 0x0 ;  /* 0x0000000000007b1d */ /* 0x000fe20000010000 */
[----:B-1----:R-:W-:-:S04]  /*1ab0*/  IMAD R43, R7, 0x3000, R2 ;  /* 0x00003000072b7824 */ /* 0x002fc800078e0202 */
[----:B-----5:R-:W-:-:S04]  /*1ac0*/  IMAD.WIDE R2, R43, 0x2, R4 ;  /* 0x000000022b027825 */ /* 0x020fc800078e0204 */
[C---:B------:R-:W-:Y:S02]  /*1ad0*/  VIADD R45, R43.reuse, 0x30000 ;  /* 0x000300002b2d7836 */ /* 0x040fe40000000000 */
[----:B------:R-:W-:Y:S02]  /*1ae0*/  VIADD R37, R43, 0x60000 ;  /* 0x000600002b257836 */ /* 0x000fe40000000000 */
[----:B------:R-:W-:-:S04]  /*1af0*/  IMAD.WIDE R6, R45, 0x2, R4 ;  /* 0x000000022d067825 */ /* 0x000fc800078e0204 */
[C---:B------:R-:W-:Y:S01]  /*1b00*/  VIADD R45, R43.reuse, 0xf0000 ;  /* 0x000f00002b2d7836 */ /* 0x040fe20000000000 */
[----:B------:R-:W1:Y:S01]  /*1b10*/  LDS.128 R24, [R40] ;  /* 0x0000000028187984 */ /* 0x000e620000000c00 */
[----:B------:R-:W-:Y:S02]  /*1b20*/  VIADD R47, R43, 0x120000 ;  /* 0x001200002b2f7836 */ /* 0x000fe40000000000 */
[--C-:B------:R-:W-:Y:S01]  /*1b30*/  IMAD.WIDE R36, R37, 0x2, R4.reuse ;  /* 0x0000000225247825 */ /* 0x100fe200078e0204 */
[----:B------:R-:W5:Y:S04]  /*1b40*/  LDS.128 R20, [R40+0x900] ;  /* 0x0009000028147984 */ /* 0x000f680000000c00 */
[----:B------:R-:W5:Y:S04]  /*1b50*/  LDS.128 R16, [R40+0x1200] ;  /* 0x0012000028107984 */ /* 0x000f680000000c00 */
[----:B------:R4:W-:Y:S01]  /*1b60*/  @P1 STG.E.128 desc[UR22][R2.64], R32 ;  /* 0x0000002002001986 */ /* 0x0009e2000c101d16 */
[-C--:B------:R-:W-:Y:S01]  /*1b70*/  ISETP.LT.AND P1, PT, R39, R0.reuse, !P0 ;  /* 0x000000002700720c */ /* 0x080fe20004721270 */
[----:B------:R-:W-:Y:S01]  /*1b80*/  VIADD R39, R43, 0x90000 ;  /* 0x000900002b277836 */ /* 0x000fe20000000000 */
[----:B------:R-:W-:Y:S01]  /*1b90*/  ISETP.LT.AND P0, PT, R41, R0, !P0 ;  /* 0x000000002900720c */ /* 0x000fe20004701270 */
[----:B------:R-:W-:Y:S01]  /*1ba0*/  VIADD R41, R43, 0xc0000 ;  /* 0x000c00002b297836 */ /* 0x000fe20000000000 */
[----:B--2---:R2:W-:Y:S01]  /*1bb0*/  @P6 STG.E.128 desc[UR22][R6.64], R28 ;  /* 0x0000001c06006986 */ /* 0x0045e2000c101d16 */
[----:B------:R-:W-:-:S03]  /*1bc0*/  IMAD.WIDE R38, R39, 0x2, R4 ;  /* 0x0000000227267825 */ /* 0x000fc600078e0204 */
[----:B---3--:R2:W-:Y:S04]  /*1bd0*/  @P5 STG.E.128 desc[UR22][R36.64], R12 ;  /* 0x0000000c24005986 */ /* 0x0085e8000c101d16 */
[----:B----4-:R2:W-:Y:S01]  /*1be0*/  @P4 STG.E.128 desc[UR22][R38.64], R8 ;  /* 0x0000000826004986 */ /* 0x0105e2000c101d16 */
[----:B------:R-:W-:-:S04]  /*1bf0*/  IMAD.WIDE R2, R41, 0x2, R4 ;  /* 0x0000000229027825 */ /* 0x000fc800078e0204 */
[----:B------:R-:W-:-:S04]  /*1c00*/  IMAD.WIDE R32, R45, 0x2, R4 ;  /* 0x000000022d207825 */ /* 0x000fc800078e0204 */
[----:B------:R-:W-:Y:S01]  /*1c10*/  IMAD.WIDE R34, R47, 0x2, R4 ;  /* 0x000000022f227825 */ /* 0x000fe200078e0204 */
[----:B-1----:R2:W-:Y:S04]  /*1c20*/  @P3 STG.E.128 desc[UR22][R2.64], R24 ;  /* 0x0000001802003986 */ /* 0x0025e8000c101d16 */
[----:B-----5:R2:W-:Y:S04]  /*1c30*/  @P2 STG.E.128 desc[UR22][R32.64], R20 ;  /* 0x0000001420002986 */ /* 0x0205e8000c101d16 */
[----:B------:R2:W-:Y:S01]  /*1c40*/  @P1 STG.E.128 desc[UR22][R34.64], R16 ;  /* 0x0000001022001986 */ /* 0x0005e2000c101d16 */
[----:B------:R-:W-:Y:S05]  /*1c50*/  @!P0 EXIT ;  /* 0x000000000000894d */ /* 0x000fea0003800000 */
[----:B--2---:R-:W1:Y:S01]  /*1c60*/  LDS.128 R8, [R40+0x1b00] ;  /* 0x001b000028087984 */ /* 0x004e620000000c00 */
[----:B------:R-:W-:-:S04]  /*1c70*/  VIADD R43, R43, 0x150000 ;  /* 0x001500002b2b7836 */ /* 0x000fc80000000000 */
[----:B------:R-:W-:-:S05]  /*1c80*/  IMAD.WIDE R4, R43, 0x2, R4 ;  /* 0x000000022b047825 */ /* 0x000fca00078e0204 */
[----:B-1----:R-:W-:Y:S01]  /*1c90*/  STG.E.128 desc[UR22][R4.64], R8 ;  /* 0x0000000804007986 */ /* 0x002fe2000c101d16 */
[----:B------:R-:W-:Y:S05]  /*1ca0*/  EXIT ;  /* 0x000000000000794d */ /* 0x000fea0003800000 */
.L_x_1:
[----:B------:R-:W-:-:S00]  /*1cb0*/  BRA `(.L_x_1) ;  /* 0xfffffffc00fc7947 */ /* 0x000fc0000383ffff */
[----:B------:R-:W-:-:S00]  /*1cc0*/  NOP ;  /* 0x0000000000007918 */ /* 0x000fc00000000000 */
        /* <DEDUP_REMOVED lines=11> */
.L_x_2:


//--------------------- .nv.shared.triton_mm      --------------------------
	.section	.nv.shared.triton_mm,"aw",@nobits
	.sectionflags	@""
	.align	16
	.zero		1024


//--------------------- .nv.constant0.triton_mm   --------------------------
	.section	.nv.constant0.triton_mm,"a",@progbits
	.sectionflags	@""
	.align	4
.nv.constant0.triton_mm:
	.zero		556
